//
// Generated by NVIDIA NVVM Compiler
//
// Compiler Build ID: CL-36424714
// Cuda compilation tools, release 13.0, V13.0.88
// Based on NVVM 20.0.0
//

.version 9.0
.target sm_100
.address_size 64

	// .globl	_Z5init7Pimi

.visible .entry _Z5init7Pimi(
	.param .u64 .ptr .align 1 _Z5init7Pimi_param_0,
	.param .u64 _Z5init7Pimi_param_1,
	.param .u32 _Z5init7Pimi_param_2
)
{
	.reg .pred 	%p<2>;
	.reg .b32 	%r<14>;
	.reg .b64 	%rd<8>;

	ld.param.u64 	%rd1, [_Z5init7Pimi_param_0];
	ld.param.u64 	%rd2, [_Z5init7Pimi_param_1];
	ld.param.u32 	%r3, [_Z5init7Pimi_param_2];
	mov.u32 	%r5, %ntid.x;
	mov.u32 	%r6, %ctaid.x;
	mov.u32 	%r7, %tid.x;
	mad.lo.s32 	%r1, %r5, %r6, %r7;
	mov.u32 	%r8, %ntid.y;
	mov.u32 	%r9, %ctaid.y;
	mov.u32 	%r10, %tid.y;
	mad.lo.s32 	%r11, %r8, %r9, %r10;
	max.s32 	%r12, %r1, %r11;
	setp.ge.s32 	%p1, %r12, %r3;
	@%p1 bra 	$L__BB0_2;
	cvta.to.global.u64 	%rd3, %rd1;
	cvt.u64.u32 	%rd4, %r11;
	mad.lo.s64 	%rd5, %rd2, %rd4, %rd3;
	mul.wide.s32 	%rd6, %r1, 4;
	add.s64 	%rd7, %rd5, %rd6;
	mov.b32 	%r13, 7;
	st.global.u32 	[%rd7], %r13;
$L__BB0_2:
	ret;

}


// ===== COMPILED SASS (sm_100) =====

	.target	sm_100

	.elftype	@"ET_EXEC"


//--------------------- .note.nv.tkinfo           --------------------------
	.section	.note.nv.tkinfo,"",@"SHT_NOTE"
	.sectionflags	@"SHF_NOTE_NV_TKINFO"
	.tkinfo
        /*0018*/ 	.word	0x00000002
        /*0030*/ 	.string	""
        /*0030*/ 	.string	"ptxas"
        /*0030*/ 	.string	"Cuda compilation tools, release 13.0, V13.0.88"
        /*0030*/ 	.string	"Build cuda_13.0.r13.0/compiler.36424714_0"
        /*0030*/ 	.string	"-arch sm_100 -m 64 "



//--------------------- .note.nv.cuinfo           --------------------------
	.section	.note.nv.cuinfo,"",@"SHT_NOTE"
	.sectionflags	@"SHF_NOTE_NV_CUINFO"
        /*0018*/ 	.short	0x0002
        /*001a*/ 	.short	0x0064
        /*001c*/ 	.short	0x0082
	.zero		2


//--------------------- .nv.info                  --------------------------
	.section	.nv.info,"",@"SHT_CUDA_INFO"
	.align	4


	//----- nvinfo : EIATTR_REGCOUNT
	.align		4
        /*0000*/ 	.byte	0x04, 0x2f
        /*0002*/ 	.short	(.L_1 - .L_0)
	.align		4
.L_0:
        /*0004*/ 	.word	index@(_Z5init7Pimi)
        /*0008*/ 	.word	0x0000000a


	//----- nvinfo : EIATTR_FRAME_SIZE
	.align		4
.L_1:
        /*000c*/ 	.byte	0x04, 0x11
        /*000e*/ 	.short	(.L_3 - .L_2)
	.align		4
.L_2:
        /*0010*/ 	.word	index@(_Z5init7Pimi)
        /*0014*/ 	.word	0x00000000


	//----- nvinfo : EIATTR_MIN_STACK_SIZE
	.align		4
.L_3:
        /*0018*/ 	.byte	0x04, 0x12
        /*001a*/ 	.short	(.L_5 - .L_4)
	.align		4
.L_4:
        /*001c*/ 	.word	index@(_Z5init7Pimi)
        /*0020*/ 	.word	0x00000000
.L_5:


//--------------------- .nv.compat                --------------------------
	.section	.nv.compat,"",@"SHT_CUDA_COMPAT_INFO"
	.align	4
        /*0000*/ 	.byte	0x02, 0x09, 0x00, 0x00, 0x02, 0x02, 0x01, 0x00, 0x02, 0x05, 0x05, 0x00, 0x03, 0x07, 0x01, 0x01
        /*0010*/ 	.byte	0x02, 0x03, 0x00, 0x00, 0x02, 0x06, 0x01, 0x00, 0x04, 0x0b, 0x08, 0x00, 0x09, 0x00, 0x00, 0x00
        /*0020*/ 	.byte	0x00, 0x00, 0x00, 0x00


//--------------------- .nv.info._Z5init7Pimi     --------------------------
	.section	.nv.info._Z5init7Pimi,"",@"SHT_CUDA_INFO"
	.sectionflags	@""
	.align	4


	//----- nvinfo : EIATTR_CUDA_API_VERSION
	.align		4
        /*0000*/ 	.byte	0x04, 0x37
        /*0002*/ 	.short	(.L_7 - .L_6)
.L_6:
        /*0004*/ 	.word	0x00000082


	//----- nvinfo : EIATTR_KPARAM_INFO
	.align		4
.L_7:
        /*0008*/ 	.byte	0x04, 0x17
        /*000a*/ 	.short	(.L_9 - .L_8)
.L_8:
        /*000c*/ 	.word	0x00000000
        /*0010*/ 	.short	0x0002
        /*0012*/ 	.short	0x0010
        /*0014*/ 	.byte	0x00, 0xf0, 0x11, 0x00


	//----- nvinfo : EIATTR_KPARAM_INFO
	.align		4
.L_9:
        /*0018*/ 	.byte	0x04, 0x17
        /*001a*/ 	.short	(.L_11 - .L_10)
.L_10:
        /*001c*/ 	.word	0x00000000
        /*0020*/ 	.short	0x0001
        /*0022*/ 	.short	0x0008
        /*0024*/ 	.byte	0x00, 0xf0, 0x21, 0x00


	//----- nvinfo : EIATTR_KPARAM_INFO
	.align		4
.L_11:
        /*0028*/ 	.byte	0x04, 0x17
        /*002a*/ 	.short	(.L_13 - .L_12)
.L_12:
        /*002c*/ 	.word	0x00000000
        /*0030*/ 	.short	0x0000
        /*0032*/ 	.short	0x0000
        /*0034*/ 	.byte	0x00, 0xf5, 0x21, 0x00


	//----- nvinfo : EIATTR_SPARSE_MMA_MASK
	.align		4
.L_13:
        /*0038*/ 	.byte	0x03, 0x50
        /*003a*/ 	.short	0x0000


	//----- nvinfo : EIATTR_MAXREG_COUNT
	.align		4
        /*003c*/ 	.byte	0x03, 0x1b
        /*003e*/ 	.short	0x00ff


	//----- nvinfo : EIATTR_MERCURY_ISA_VERSION
	.align		4
        /*0040*/ 	.byte	0x03, 0x5f
        /*0042*/ 	.short	0x0101


	//----- nvinfo : EIATTR_VRC_CTA_INIT_COUNT
	.align		4
        /*0044*/ 	.byte	0x02, 0x4a
	.zero		1
	.zero		1


	//----- nvinfo : EIATTR_EXIT_INSTR_OFFSETS
	.align		4
        /*0048*/ 	.byte	0x04, 0x1c
        /*004a*/ 	.short	(.L_15 - .L_14)


	//   ....[0]....
.L_14:
        /*004c*/ 	.word	0x000000c0


	//   ....[1]....
        /*0050*/ 	.word	0x00000150


	//----- nvinfo : EIATTR_CBANK_PARAM_SIZE
	.align		4
.L_15:
        /*0054*/ 	.byte	0x03, 0x19
        /*0056*/ 	.short	0x0014


	//----- nvinfo : EIATTR_PARAM_CBANK
	.align		4
        /*0058*/ 	.byte	0x04, 0x0a
        /*005a*/ 	.short	(.L_17 - .L_16)
	.align		4
.L_16:
        /*005c*/ 	.word	index@(.nv.constant0._Z5init7Pimi)
        /*0060*/ 	.short	0x0380
        /*0062*/ 	.short	0x0014


	//----- nvinfo : EIATTR_SW_WAR
	.align		4
.L_17:
        /*0064*/ 	.byte	0x04, 0x36
        /*0066*/ 	.short	(.L_19 - .L_18)
.L_18:
        /*0068*/ 	.word	0x00000008
.L_19:


//--------------------- .nv.callgraph             --------------------------
	.section	.nv.callgraph,"",@"SHT_CUDA_CALLGRAPH"
	.align	4
	.sectionentsize	8
	.align		4
        /*0000*/ 	.word	0x00000000
	.align		4
        /*0004*/ 	.word	0xffffffff
	.align		4
        /*0008*/ 	.word	0x00000000
	.align		4
        /*000c*/ 	.word	0xfffffffe
	.align		4
        /*0010*/ 	.word	0x00000000
	.align		4
        /*0014*/ 	.word	0xfffffffd
	.align		4
        /*0018*/ 	.word	0x00000000
	.align		4
        /*001c*/ 	.word	0xfffffffc


//--------------------- .text._Z5init7Pimi        --------------------------
	.section	.text._Z5init7Pimi,"ax",@progbits
	.align	128
        .global         _Z5init7Pimi
        .type           _Z5init7Pimi,@function
        .size           _Z5init7Pimi,(.L_x_1 - _Z5init7Pimi)
        .other          _Z5init7Pimi,@"STO_CUDA_ENTRY STV_DEFAULT"
_Z5init7Pimi:
.text._Z5init7Pimi:
[----:B------:R-:W-:Y:S01]  /*0000*/  LDC R1, c[0x0][0x37c] ;  /* 0x0000df00ff017b82 */ /* 0x000fe20000000800 */
[----:B------:R-:W0:Y:S01]  /*0010*/  S2R R5, SR_CTAID.X ;  /* 0x0000000000057919 */ /* 0x000e220000002500 */
[----:B------:R-:W0:Y:S01]  /*0020*/  LDCU UR4, c[0x0][0x360] ;  /* 0x00006c00ff0477ac */ /* 0x000e220008000800 */
[----:B------:R-:W0:Y:S01]  /*0030*/  S2R R0, SR_TID.X ;  /* 0x0000000000007919 */ /* 0x000e220000002100 */
[----:B------:R-:W1:Y:S01]  /*0040*/  LDCU UR5, c[0x0][0x364] ;  /* 0x00006c80ff0577ac */ /* 0x000e620008000800 */
[----:B------:R-:W1:Y:S01]  /*0050*/  S2R R7, SR_CTAID.Y ;  /* 0x0000000000077919 */ /* 0x000e620000002600 */
[----:B------:R-:W2:Y:S01]  /*0060*/  LDCU UR6, c[0x0][0x390] ;  /* 0x00007200ff0677ac */ /* 0x000ea20008000800 */
[----:B------:R-:W1:Y:S01]  /*0070*/  S2R R2, SR_TID.Y ;  /* 0x0000000000027919 */ /* 0x000e620000002200 */
[----:B0-----:R-:W-:Y:S02]  /*0080*/  IMAD R5, R5, UR4, R0 ;  /* 0x0000000405057c24 */ /* 0x001fe4000f8e0200 */
[----:B-1----:R-:W-:-:S05]  /*0090*/  IMAD R7, R7, UR5, R2 ;  /* 0x0000000507077c24 */ /* 0x002fca000f8e0202 */
[----:B------:R-:W-:-:S04]  /*00a0*/  VIMNMX R0, PT, PT, R5, R7, !PT ;  /* 0x0000000705007248 */ /* 0x000fc80007fe0100 */
[----:B--2---:R-:W-:-:S13]  /*00b0*/  ISETP.GE.AND P0, PT, R0, UR6, PT ;  /* 0x0000000600007c0c */ /* 0x004fda000bf06270 */
[----:B------:R-:W-:Y:S05]  /*00c0*/  @P0 EXIT ;  /* 0x000000000000094d */ /* 0x000fea0003800000 */
[----:B------:R-:W0:Y:S01]  /*00d0*/  LDC.64 R2, c[0x0][0x380] ;  /* 0x0000e000ff027b82 */ /* 0x000e220000000a00 */
[----:B------:R-:W0:Y:S01]  /*00e0*/  LDCU.64 UR6, c[0x0][0x388] ;  /* 0x00007100ff0677ac */ /* 0x000e220008000a00 */
[----:B------:R-:W1:Y:S01]  /*00f0*/  LDCU.64 UR4, c[0x0][0x358] ;  /* 0x00006b00ff0477ac */ /* 0x000e620008000a00 */
[----:B0-----:R-:W-:-:S04]  /*0100*/  IMAD.WIDE.U32 R2, R7, UR6, R2 ;  /* 0x0000000607027c25 */ /* 0x001fc8000f8e0002 */
[----:B------:R-:W-:Y:S02]  /*0110*/  IMAD R3, R7, UR7, R3 ;  /* 0x0000000707037c24 */ /* 0x000fe4000f8e0203 */
[----:B------:R-:W-:Y:S02]  /*0120*/  HFMA2 R7, -RZ, RZ, 0, 4.17232513427734375e-07 ;  /* 0x00000007ff077431 */ /* 0x000fe400000001ff */
[----:B------:R-:W-:-:S05]  /*0130*/  IMAD.WIDE R2, R5, 0x4, R2 ;  /* 0x0000000405027825 */ /* 0x000fca00078e0202 */
[----:B-1----:R-:W-:Y:S01]  /*0140*/  STG.E desc[UR4][R2.64], R7 ;  /* 0x0000000702007986 */ /* 0x002fe2000c101904 */
[----:B------:R-:W-:Y:S05]  /*0150*/  EXIT ;  /* 0x000000000000794d */ /* 0x000fea0003800000 */
.L_x_0:
[----:B------:R-:W-:-:S00]  /*0160*/  BRA `(.L_x_0) ;  /* 0xfffffffc00fc7947 */ /* 0x000fc0000383ffff */
[----:B------:R-:W-:-:S00]  /*0170*/  NOP ;  /* 0x0000000000007918 */ /* 0x000fc00000000000 */
        /* <DEDUP_REMOVED lines=8> */
.L_x_1:


//--------------------- .nv.shared.reserved.0     --------------------------
	.section	.nv.shared.reserved.0,"aw",@nobits
	.weak		__nv_reservedSMEM_offset_0_alias
	.size		__nv_reservedSMEM_offset_0_alias, 0, 64
	.other		__nv_reservedSMEM_offset_0_alias,@"STO_CUDA_RESERVED_SHARED STV_DEFAULT"
__nv_reservedSMEM_offset_0_alias:
	.zero		0
	.zero		64


//--------------------- .nv.constant0._Z5init7Pimi --------------------------
	.section	.nv.constant0._Z5init7Pimi,"a",@progbits
	.sectionflags	@""
	.align	4
.nv.constant0._Z5init7Pimi:
	.zero		916


//--------------------- SYMBOLS --------------------------

	.type		.nv.reservedSmem.offset0,@object
	.size		.nv.reservedSmem.offset0,0x4
